//
// Generated by NVIDIA NVVM Compiler
//
// Compiler Build ID: CL-36424714
// Cuda compilation tools, release 13.0, V13.0.88
// Based on NVVM 20.0.0
//

.version 9.0
.target sm_100
.address_size 64

	// .globl	_Z9mm_kernelPfS_S_j

.visible .entry _Z9mm_kernelPfS_S_j(
	.param .u64 .ptr .align 1 _Z9mm_kernelPfS_S_j_param_0,
	.param .u64 .ptr .align 1 _Z9mm_kernelPfS_S_j_param_1,
	.param .u64 .ptr .align 1 _Z9mm_kernelPfS_S_j_param_2,
	.param .u32 _Z9mm_kernelPfS_S_j_param_3
)
{
	.reg .pred 	%p<10>;
	.reg .b32 	%r<92>;
	.reg .b32 	%f<82>;
	.reg .b64 	%rd<69>;

	ld.param.u64 	%rd4, [_Z9mm_kernelPfS_S_j_param_0];
	ld.param.u64 	%rd5, [_Z9mm_kernelPfS_S_j_param_1];
	ld.param.u64 	%rd3, [_Z9mm_kernelPfS_S_j_param_2];
	ld.param.u32 	%r44, [_Z9mm_kernelPfS_S_j_param_3];
	cvta.to.global.u64 	%rd1, %rd5;
	cvta.to.global.u64 	%rd2, %rd4;
	mov.u32 	%r45, %ctaid.y;
	mov.u32 	%r46, %ntid.y;
	mov.u32 	%r47, %tid.y;
	mad.lo.s32 	%r1, %r45, %r46, %r47;
	mov.u32 	%r48, %ctaid.x;
	mov.u32 	%r49, %ntid.x;
	mul.lo.s32 	%r2, %r48, %r49;
	mov.u32 	%r3, %tid.x;
	add.s32 	%r4, %r2, %r3;
	max.u32 	%r50, %r1, %r4;
	setp.ge.u32 	%p1, %r50, %r44;
	@%p1 bra 	$L__BB0_13;
	mul.lo.s32 	%r5, %r44, %r1;
	add.s32 	%r52, %r44, -1;
	and.b32  	%r6, %r44, 7;
	setp.lt.u32 	%p2, %r52, 7;
	mov.f32 	%f81, 0f00000000;
	mov.b32 	%r90, 0;
	@%p2 bra 	$L__BB0_4;
	and.b32  	%r90, %r44, -8;
	neg.s32 	%r88, %r90;
	add.s32 	%r53, %r3, %r44;
	add.s32 	%r87, %r53, %r2;
	shl.b32 	%r10, %r44, 3;
	shl.b32 	%r54, %r44, 1;
	add.s32 	%r86, %r4, %r54;
	mad.lo.s32 	%r85, %r44, 3, %r4;
	shl.b32 	%r55, %r44, 2;
	add.s32 	%r84, %r4, %r55;
	mad.lo.s32 	%r83, %r44, 5, %r4;
	mad.lo.s32 	%r82, %r44, 6, %r4;
	mad.lo.s32 	%r81, %r44, 7, %r4;
	add.s32 	%r79, %r5, 3;
	mov.f32 	%f81, 0f00000000;
	mov.u32 	%r80, %r4;
$L__BB0_3:
	.pragma "nounroll";
	add.s32 	%r56, %r79, -3;
	mul.wide.u32 	%rd6, %r56, 4;
	add.s64 	%rd7, %rd2, %rd6;
	ld.global.f32 	%f16, [%rd7];
	mul.wide.u32 	%rd8, %r80, 4;
	add.s64 	%rd9, %rd1, %rd8;
	ld.global.f32 	%f17, [%rd9];
	add.f32 	%f18, %f16, %f17;
	add.f32 	%f19, %f81, %f18;
	add.s32 	%r57, %r79, -2;
	mul.wide.u32 	%rd10, %r57, 4;
	add.s64 	%rd11, %rd2, %rd10;
	ld.global.f32 	%f20, [%rd11];
	mul.wide.u32 	%rd12, %r87, 4;
	add.s64 	%rd13, %rd1, %rd12;
	ld.global.f32 	%f21, [%rd13];
	add.f32 	%f22, %f20, %f21;
	add.f32 	%f23, %f19, %f22;
	add.s32 	%r58, %r79, -1;
	mul.wide.u32 	%rd14, %r58, 4;
	add.s64 	%rd15, %rd2, %rd14;
	ld.global.f32 	%f24, [%rd15];
	mul.wide.u32 	%rd16, %r86, 4;
	add.s64 	%rd17, %rd1, %rd16;
	ld.global.f32 	%f25, [%rd17];
	add.f32 	%f26, %f24, %f25;
	add.f32 	%f27, %f23, %f26;
	add.s32 	%r59, %r79, 4;
	mul.wide.u32 	%rd18, %r79, 4;
	add.s64 	%rd19, %rd2, %rd18;
	ld.global.f32 	%f28, [%rd19];
	mul.wide.u32 	%rd20, %r85, 4;
	add.s64 	%rd21, %rd1, %rd20;
	ld.global.f32 	%f29, [%rd21];
	add.f32 	%f30, %f28, %f29;
	add.f32 	%f31, %f27, %f30;
	add.s32 	%r60, %r79, 1;
	mul.wide.u32 	%rd22, %r60, 4;
	add.s64 	%rd23, %rd2, %rd22;
	ld.global.f32 	%f32, [%rd23];
	mul.wide.u32 	%rd24, %r84, 4;
	add.s64 	%rd25, %rd1, %rd24;
	ld.global.f32 	%f33, [%rd25];
	add.f32 	%f34, %f32, %f33;
	add.f32 	%f35, %f31, %f34;
	add.s32 	%r61, %r79, 2;
	mul.wide.u32 	%rd26, %r61, 4;
	add.s64 	%rd27, %rd2, %rd26;
	ld.global.f32 	%f36, [%rd27];
	mul.wide.u32 	%rd28, %r83, 4;
	add.s64 	%rd29, %rd1, %rd28;
	ld.global.f32 	%f37, [%rd29];
	add.f32 	%f38, %f36, %f37;
	add.f32 	%f39, %f35, %f38;
	add.s32 	%r62, %r79, 3;
	mul.wide.u32 	%rd30, %r62, 4;
	add.s64 	%rd31, %rd2, %rd30;
	ld.global.f32 	%f40, [%rd31];
	mul.wide.u32 	%rd32, %r82, 4;
	add.s64 	%rd33, %rd1, %rd32;
	ld.global.f32 	%f41, [%rd33];
	add.f32 	%f42, %f40, %f41;
	add.f32 	%f43, %f39, %f42;
	mul.wide.u32 	%rd34, %r59, 4;
	add.s64 	%rd35, %rd2, %rd34;
	ld.global.f32 	%f44, [%rd35];
	mul.wide.u32 	%rd36, %r81, 4;
	add.s64 	%rd37, %rd1, %rd36;
	ld.global.f32 	%f45, [%rd37];
	add.f32 	%f46, %f44, %f45;
	add.f32 	%f81, %f43, %f46;
	add.s32 	%r88, %r88, 8;
	add.s32 	%r87, %r87, %r10;
	add.s32 	%r86, %r86, %r10;
	add.s32 	%r85, %r85, %r10;
	add.s32 	%r84, %r84, %r10;
	add.s32 	%r83, %r83, %r10;
	add.s32 	%r82, %r82, %r10;
	add.s32 	%r81, %r81, %r10;
	add.s32 	%r80, %r80, %r10;
	add.s32 	%r79, %r79, 8;
	setp.ne.s32 	%p3, %r88, 0;
	@%p3 bra 	$L__BB0_3;
$L__BB0_4:
	setp.eq.s32 	%p4, %r6, 0;
	@%p4 bra 	$L__BB0_12;
	and.b32  	%r39, %r44, 3;
	setp.lt.u32 	%p5, %r6, 4;
	@%p5 bra 	$L__BB0_7;
	add.s32 	%r63, %r90, %r5;
	mul.wide.u32 	%rd38, %r63, 4;
	add.s64 	%rd39, %rd2, %rd38;
	ld.global.f32 	%f48, [%rd39];
	mad.lo.s32 	%r64, %r90, %r44, %r4;
	mul.wide.u32 	%rd40, %r64, 4;
	add.s64 	%rd41, %rd1, %rd40;
	ld.global.f32 	%f49, [%rd41];
	add.f32 	%f50, %f48, %f49;
	add.f32 	%f51, %f81, %f50;
	add.s32 	%r65, %r63, 1;
	mul.wide.u32 	%rd42, %r65, 4;
	add.s64 	%rd43, %rd2, %rd42;
	ld.global.f32 	%f52, [%rd43];
	add.s32 	%r66, %r64, %r44;
	mul.wide.u32 	%rd44, %r66, 4;
	add.s64 	%rd45, %rd1, %rd44;
	ld.global.f32 	%f53, [%rd45];
	add.f32 	%f54, %f52, %f53;
	add.f32 	%f55, %f51, %f54;
	add.s32 	%r67, %r63, 2;
	mul.wide.u32 	%rd46, %r67, 4;
	add.s64 	%rd47, %rd2, %rd46;
	ld.global.f32 	%f56, [%rd47];
	add.s32 	%r68, %r66, %r44;
	mul.wide.u32 	%rd48, %r68, 4;
	add.s64 	%rd49, %rd1, %rd48;
	ld.global.f32 	%f57, [%rd49];
	add.f32 	%f58, %f56, %f57;
	add.f32 	%f59, %f55, %f58;
	add.s32 	%r69, %r63, 3;
	mul.wide.u32 	%rd50, %r69, 4;
	add.s64 	%rd51, %rd2, %rd50;
	ld.global.f32 	%f60, [%rd51];
	add.s32 	%r70, %r68, %r44;
	mul.wide.u32 	%rd52, %r70, 4;
	add.s64 	%rd53, %rd1, %rd52;
	ld.global.f32 	%f61, [%rd53];
	add.f32 	%f62, %f60, %f61;
	add.f32 	%f81, %f59, %f62;
	add.s32 	%r90, %r90, 4;
$L__BB0_7:
	setp.eq.s32 	%p6, %r39, 0;
	@%p6 bra 	$L__BB0_12;
	setp.eq.s32 	%p7, %r39, 1;
	@%p7 bra 	$L__BB0_10;
	add.s32 	%r71, %r90, %r5;
	mul.wide.u32 	%rd54, %r71, 4;
	add.s64 	%rd55, %rd2, %rd54;
	ld.global.f32 	%f64, [%rd55];
	mad.lo.s32 	%r72, %r90, %r44, %r4;
	mul.wide.u32 	%rd56, %r72, 4;
	add.s64 	%rd57, %rd1, %rd56;
	ld.global.f32 	%f65, [%rd57];
	add.f32 	%f66, %f64, %f65;
	add.f32 	%f67, %f81, %f66;
	add.s32 	%r73, %r71, 1;
	mul.wide.u32 	%rd58, %r73, 4;
	add.s64 	%rd59, %rd2, %rd58;
	ld.global.f32 	%f68, [%rd59];
	add.s32 	%r74, %r72, %r44;
	mul.wide.u32 	%rd60, %r74, 4;
	add.s64 	%rd61, %rd1, %rd60;
	ld.global.f32 	%f69, [%rd61];
	add.f32 	%f70, %f68, %f69;
	add.f32 	%f81, %f67, %f70;
	add.s32 	%r90, %r90, 2;
$L__BB0_10:
	and.b32  	%r75, %r44, 1;
	setp.eq.b32 	%p8, %r75, 1;
	not.pred 	%p9, %p8;
	@%p9 bra 	$L__BB0_12;
	add.s32 	%r76, %r90, %r5;
	mul.wide.u32 	%rd62, %r76, 4;
	add.s64 	%rd63, %rd2, %rd62;
	ld.global.f32 	%f71, [%rd63];
	mad.lo.s32 	%r77, %r90, %r44, %r4;
	mul.wide.u32 	%rd64, %r77, 4;
	add.s64 	%rd65, %rd1, %rd64;
	ld.global.f32 	%f72, [%rd65];
	add.f32 	%f73, %f71, %f72;
	add.f32 	%f81, %f81, %f73;
$L__BB0_12:
	add.s32 	%r78, %r5, %r4;
	cvta.to.global.u64 	%rd66, %rd3;
	mul.wide.u32 	%rd67, %r78, 4;
	add.s64 	%rd68, %rd66, %rd67;
	st.global.f32 	[%rd68], %f81;
$L__BB0_13:
	ret;

}


// ===== COMPILED SASS (sm_100) =====

	.target	sm_100

	.elftype	@"ET_EXEC"


//--------------------- .note.nv.tkinfo           --------------------------
	.section	.note.nv.tkinfo,"",@"SHT_NOTE"
	.sectionflags	@"SHF_NOTE_NV_TKINFO"
	.tkinfo
        /*0018*/ 	.word	0x00000002
        /*0030*/ 	.string	""
        /*0030*/ 	.string	"ptxas"
        /*0030*/ 	.string	"Cuda compilation tools, release 13.0, V13.0.88"
        /*0030*/ 	.string	"Build cuda_13.0.r13.0/compiler.36424714_0"
        /*0030*/ 	.string	"-arch sm_100 -m 64 "



//--------------------- .note.nv.cuinfo           --------------------------
	.section	.note.nv.cuinfo,"",@"SHT_NOTE"
	.sectionflags	@"SHF_NOTE_NV_CUINFO"
        /*0018*/ 	.short	0x0002
        /*001a*/ 	.short	0x0064
        /*001c*/ 	.short	0x0082
	.zero		2


//--------------------- .nv.info                  --------------------------
	.section	.nv.info,"",@"SHT_CUDA_INFO"
	.align	4


	//----- nvinfo : EIATTR_REGCOUNT
	.align		4
        /*0000*/ 	.byte	0x04, 0x2f
        /*0002*/ 	.short	(.L_1 - .L_0)
	.align		4
.L_0:
        /*0004*/ 	.word	index@(_Z9mm_kernelPfS_S_j)
        /*0008*/ 	.word	0x00000020


	//----- nvinfo : EIATTR_FRAME_SIZE
	.align		4
.L_1:
        /*000c*/ 	.byte	0x04, 0x11
        /*000e*/ 	.short	(.L_3 - .L_2)
	.align		4
.L_2:
        /*0010*/ 	.word	index@(_Z9mm_kernelPfS_S_j)
        /*0014*/ 	.word	0x00000000


	//----- nvinfo : EIATTR_MIN_STACK_SIZE
	.align		4
.L_3:
        /*0018*/ 	.byte	0x04, 0x12
        /*001a*/ 	.short	(.L_5 - .L_4)
	.align		4
.L_4:
        /*001c*/ 	.word	index@(_Z9mm_kernelPfS_S_j)
        /*0020*/ 	.word	0x00000000
.L_5:


//--------------------- .nv.compat                --------------------------
	.section	.nv.compat,"",@"SHT_CUDA_COMPAT_INFO"
	.align	4
        /*0000*/ 	.byte	0x02, 0x09, 0x00, 0x00, 0x02, 0x02, 0x01, 0x00, 0x02, 0x05, 0x05, 0x00, 0x03, 0x07, 0x01, 0x01
        /*0010*/ 	.byte	0x02, 0x03, 0x00, 0x00, 0x02, 0x06, 0x01, 0x00, 0x04, 0x0b, 0x08, 0x00, 0x09, 0x00, 0x00, 0x00
        /*0020*/ 	.byte	0x00, 0x00, 0x00, 0x00


//--------------------- .nv.info._Z9mm_kernelPfS_S_j --------------------------
	.section	.nv.info._Z9mm_kernelPfS_S_j,"",@"SHT_CUDA_INFO"
	.sectionflags	@""
	.align	4


	//----- nvinfo : EIATTR_CUDA_API_VERSION
	.align		4
        /*0000*/ 	.byte	0x04, 0x37
        /*0002*/ 	.short	(.L_7 - .L_6)
.L_6:
        /*0004*/ 	.word	0x00000082


	//----- nvinfo : EIATTR_KPARAM_INFO
	.align		4
.L_7:
        /*0008*/ 	.byte	0x04, 0x17
        /*000a*/ 	.short	(.L_9 - .L_8)
.L_8:
        /*000c*/ 	.word	0x00000000
        /*0010*/ 	.short	0x0003
        /*0012*/ 	.short	0x0018
        /*0014*/ 	.byte	0x00, 0xf0, 0x11, 0x00


	//----- nvinfo : EIATTR_KPARAM_INFO
	.align		4
.L_9:
        /*0018*/ 	.byte	0x04, 0x17
        /*001a*/ 	.short	(.L_11 - .L_10)
.L_10:
        /*001c*/ 	.word	0x00000000
        /*0020*/ 	.short	0x0002
        /*0022*/ 	.short	0x0010
        /*0024*/ 	.byte	0x00, 0xf5, 0x21, 0x00


	//----- nvinfo : EIATTR_KPARAM_INFO
	.align		4
.L_11:
        /*0028*/ 	.byte	0x04, 0x17
        /*002a*/ 	.short	(.L_13 - .L_12)
.L_12:
        /*002c*/ 	.word	0x00000000
        /*0030*/ 	.short	0x0001
        /*0032*/ 	.short	0x0008
        /*0034*/ 	.byte	0x00, 0xf5, 0x21, 0x00


	//----- nvinfo : EIATTR_KPARAM_INFO
	.align		4
.L_13:
        /*0038*/ 	.byte	0x04, 0x17
        /*003a*/ 	.short	(.L_15 - .L_14)
.L_14:
        /*003c*/ 	.word	0x00000000
        /*0040*/ 	.short	0x0000
        /*0042*/ 	.short	0x0000
        /*0044*/ 	.byte	0x00, 0xf5, 0x21, 0x00


	//----- nvinfo : EIATTR_SPARSE_MMA_MASK
	.align		4
.L_15:
        /*0048*/ 	.byte	0x03, 0x50
        /*004a*/ 	.short	0x0000


	//----- nvinfo : EIATTR_MAXREG_COUNT
	.align		4
        /*004c*/ 	.byte	0x03, 0x1b
        /*004e*/ 	.short	0x00ff


	//----- nvinfo : EIATTR_MERCURY_ISA_VERSION
	.align		4
        /*0050*/ 	.byte	0x03, 0x5f
        /*0052*/ 	.short	0x0101


	//----- nvinfo : EIATTR_VRC_CTA_INIT_COUNT
	.align		4
        /*0054*/ 	.byte	0x02, 0x4a
	.zero		1
	.zero		1


	//----- nvinfo : EIATTR_EXIT_INSTR_OFFSETS
	.align		4
        /*0058*/ 	.byte	0x04, 0x1c
        /*005a*/ 	.short	(.L_17 - .L_16)


	//   ....[0]....
.L_16:
        /*005c*/ 	.word	0x000000d0


	//   ....[1]....
        /*0060*/ 	.word	0x00000b40


	//----- nvinfo : EIATTR_CBANK_PARAM_SIZE
	.align		4
.L_17:
        /*0064*/ 	.byte	0x03, 0x19
        /*0066*/ 	.short	0x001c


	//----- nvinfo : EIATTR_PARAM_CBANK
	.align		4
        /*0068*/ 	.byte	0x04, 0x0a
        /*006a*/ 	.short	(.L_19 - .L_18)
	.align		4
.L_18:
        /*006c*/ 	.word	index@(.nv.constant0._Z9mm_kernelPfS_S_j)
        /*0070*/ 	.short	0x0380
        /*0072*/ 	.short	0x001c


	//----- nvinfo : EIATTR_SW_WAR
	.align		4
.L_19:
        /*0074*/ 	.byte	0x04, 0x36
        /*0076*/ 	.short	(.L_21 - .L_20)
.L_20:
        /*0078*/ 	.word	0x00000008
.L_21:


//--------------------- .nv.callgraph             --------------------------
	.section	.nv.callgraph,"",@"SHT_CUDA_CALLGRAPH"
	.align	4
	.sectionentsize	8
	.align		4
        /*0000*/ 	.word	0x00000000
	.align		4
        /*0004*/ 	.word	0xffffffff
	.align		4
        /*0008*/ 	.word	0x00000000
	.align		4
        /*000c*/ 	.word	0xfffffffe
	.align		4
        /*0010*/ 	.word	0x00000000
	.align		4
        /*0014*/ 	.word	0xfffffffd
	.align		4
        /*0018*/ 	.word	0x00000000
	.align		4
        /*001c*/ 	.word	0xfffffffc


//--------------------- .text._Z9mm_kernelPfS_S_j --------------------------
	.section	.text._Z9mm_kernelPfS_S_j,"ax",@progbits
	.align	128
        .global         _Z9mm_kernelPfS_S_j
        .type           _Z9mm_kernelPfS_S_j,@function
        .size           _Z9mm_kernelPfS_S_j,(.L_x_5 - _Z9mm_kernelPfS_S_j)
        .other          _Z9mm_kernelPfS_S_j,@"STO_CUDA_ENTRY STV_DEFAULT"
_Z9mm_kernelPfS_S_j:
.text._Z9mm_kernelPfS_S_j:
[----:B------:R-:W-:Y:S01]  /*0000*/  LDC R1, c[0x0][0x37c] ;  /* 0x0000df00ff017b82 */ /* 0x000fe20000000800 */
[----:B------:R-:W0:Y:S07]  /*0010*/  S2R R3, SR_TID.Y ;  /* 0x0000000000037919 */ /* 0x000e2e0000002200 */
[----:B------:R-:W1:Y:S01]  /*0020*/  S2UR UR4, SR_CTAID.X ;  /* 0x00000000000479c3 */ /* 0x000e620000002500 */
[----:B------:R-:W2:Y:S07]  /*0030*/  S2R R7, SR_TID.X ;  /* 0x0000000000077919 */ /* 0x000eae0000002100 */
[----:B------:R-:W0:Y:S08]  /*0040*/  S2UR UR6, SR_CTAID.Y ;  /* 0x00000000000679c3 */ /* 0x000e300000002600 */
[----:B------:R-:W0:Y:S01]  /*0050*/  LDC R2, c[0x0][0x364] ;  /* 0x0000d900ff027b82 */ /* 0x000e220000000800 */
[----:B------:R-:W1:Y:S07]  /*0060*/  LDCU UR5, c[0x0][0x360] ;  /* 0x00006c00ff0577ac */ /* 0x000e6e0008000800 */
[----:B------:R-:W3:Y:S01]  /*0070*/  LDC R0, c[0x0][0x398] ;  /* 0x0000e600ff007b82 */ /* 0x000ee20000000800 */
[----:B-1----:R-:W-:Y:S01]  /*0080*/  UIMAD UR4, UR4, UR5, URZ ;  /* 0x00000005040472a4 */ /* 0x002fe2000f8e02ff */
[----:B0-----:R-:W-:-:S05]  /*0090*/  IMAD R2, R2, UR6, R3 ;  /* 0x0000000602027c24 */ /* 0x001fca000f8e0203 */
[----:B--2---:R-:W-:-:S04]  /*00a0*/  IADD3 R3, PT, PT, R7, UR4, RZ ;  /* 0x0000000407037c10 */ /* 0x004fc8000fffe0ff */
[----:B------:R-:W-:-:S04]  /*00b0*/  VIMNMX.U32 R5, PT, PT, R2, R3, !PT ;  /* 0x0000000302057248 */ /* 0x000fc80007fe0000 */
[----:B---3--:R-:W-:-:S13]  /*00c0*/  ISETP.GE.U32.AND P0, PT, R5, R0, PT ;  /* 0x000000000500720c */ /* 0x008fda0003f06070 */
[----:B------:R-:W-:Y:S05]  /*00d0*/  @P0 EXIT ;  /* 0x000000000000094d */ /* 0x000fea0003800000 */
[C---:B------:R-:W-:Y:S01]  /*00e0*/  IADD3 R5, PT, PT, R0.reuse, -0x1, RZ ;  /* 0xffffffff00057810 */ /* 0x040fe20007ffe0ff */
[----:B------:R-:W0:Y:S01]  /*00f0*/  LDCU.64 UR6, c[0x0][0x358] ;  /* 0x00006b00ff0677ac */ /* 0x000e220008000a00 */
[----:B------:R-:W-:Y:S01]  /*0100*/  LOP3.LUT R4, R0, 0x7, RZ, 0xc0, !PT ;  /* 0x0000000700047812 */ /* 0x000fe200078ec0ff */
[----:B------:R-:W-:Y:S01]  /*0110*/  HFMA2 R23, -RZ, RZ, 0, 0 ;  /* 0x00000000ff177431 */ /* 0x000fe200000001ff */
[----:B------:R-:W-:Y:S02]  /*0120*/  ISETP.GE.U32.AND P1, PT, R5, 0x7, PT ;  /* 0x000000070500780c */ /* 0x000fe40003f26070 */
[----:B------:R-:W-:Y:S02]  /*0130*/  ISETP.NE.AND P0, PT, R4, RZ, PT ;  /* 0x000000ff0400720c */ /* 0x000fe40003f05270 */
[----:B------:R-:W-:-:S09]  /*0140*/  MOV R6, RZ ;  /* 0x000000ff00067202 */ /* 0x000fd20000000f00 */
[----:B------:R-:W-:Y:S05]  /*0150*/  @!P1 BRA `(.L_x_0) ;  /* 0x0000000400449947 */ /* 0x000fea0003800000 */
[C---:B------:R-:W-:Y:S01]  /*0160*/  LOP3.LUT R6, R0.reuse, 0xfffffff8, RZ, 0xc0, !PT ;  /* 0xfffffff800067812 */ /* 0x040fe200078ec0ff */
[C---:B------:R-:W-:Y:S01]  /*0170*/  IMAD R8, R0.reuse, 0x3, R3 ;  /* 0x0000000300087824 */ /* 0x040fe200078e0203 */
[C---:B------:R-:W-:Y:S01]  /*0180*/  IADD3 R5, PT, PT, R0.reuse, UR4, R7 ;  /* 0x0000000400057c10 */ /* 0x040fe2000fffe007 */
[C-C-:B------:R-:W-:Y:S01]  /*0190*/  IMAD R10, R0.reuse, 0x5, R3.reuse ;  /* 0x00000005000a7824 */ /* 0x140fe200078e0203 */
[CC--:B------:R-:W-:Y:S01]  /*01a0*/  LEA R7, R0.reuse, R3.reuse, 0x1 ;  /* 0x0000000300077211 */ /* 0x0c0fe200078e08ff */
[C-C-:B------:R-:W-:Y:S01]  /*01b0*/  IMAD R11, R0.reuse, 0x6, R3.reuse ;  /* 0x00000006000b7824 */ /* 0x140fe200078e0203 */
[CC--:B------:R-:W-:Y:S01]  /*01c0*/  LEA R9, R0.reuse, R3.reuse, 0x2 ;  /* 0x0000000300097211 */ /* 0x0c0fe200078e10ff */
[----:B------:R-:W-:Y:S01]  /*01d0*/  IMAD R18, R0, 0x7, R3 ;  /* 0x0000000700127824 */ /* 0x000fe200078e0203 */
[----:B------:R-:W-:Y:S01]  /*01e0*/  MOV R23, RZ ;  /* 0x000000ff00177202 */ /* 0x000fe20000000f00 */
[----:B------:R-:W-:Y:S01]  /*01f0*/  IMAD R22, R2, R0, 0x3 ;  /* 0x0000000302167424 */ /* 0x000fe200078e0200 */
[----:B------:R-:W-:-:S02]  /*0200*/  MOV R19, R3 ;  /* 0x0000000300137202 */ /* 0x000fc40000000f00 */
[----:B------:R-:W-:-:S07]  /*0210*/  IADD3 R20, PT, PT, -R6, RZ, RZ ;  /* 0x000000ff06147210 */ /* 0x000fce0007ffe1ff */
.L_x_1:
[----:B------:R-:W1:Y:S01]  /*0220*/  LDC.64 R12, c[0x0][0x380] ;  /* 0x0000e000ff0c7b82 */ /* 0x000e620000000a00 */
[----:B------:R-:W-:-:S07]  /*0230*/  IADD3 R25, PT, PT, R22, -0x3, RZ ;  /* 0xfffffffd16197810 */ /* 0x000fce0007ffe0ff */
[----:B------:R-:W2:Y:S01]  /*0240*/  LDC.64 R14, c[0x0][0x388] ;  /* 0x0000e200ff0e7b82 */ /* 0x000ea20000000a00 */
[----:B------:R-:W-:Y:S01]  /*0250*/  IADD3 R21, PT, PT, R22, -0x2, RZ ;  /* 0xfffffffe16157810 */ /* 0x000fe20007ffe0ff */
[----:B-1----:R-:W-:-:S05]  /*0260*/  IMAD.WIDE.U32 R24, R25, 0x4, R12 ;  /* 0x0000000419187825 */ /* 0x002fca00078e000c */
[----:B0-----:R0:W3:Y:S01]  /*0270*/  LDG.E R27, desc[UR6][R24.64] ;  /* 0x00000006181b7981 */ /* 0x0010e2000c1e1900 */
[----:B--2---:R-:W-:-:S05]  /*0280*/  IMAD.WIDE.U32 R16, R19, 0x4, R14 ;  /* 0x0000000413107825 */ /* 0x004fca00078e000e */
[----:B------:R1:W3:Y:S01]  /*0290*/  LDG.E R28, desc[UR6][R16.64] ;  /* 0x00000006101c7981 */ /* 0x0002e2000c1e1900 */
[----:B0-----:R-:W-:-:S05]  /*02a0*/  IMAD.WIDE.U32 R24, R21, 0x4, R12 ;  /* 0x0000000415187825 */ /* 0x001fca00078e000c */
[----:B------:R-:W2:Y:S01]  /*02b0*/  LDG.E R21, desc[UR6][R24.64] ;  /* 0x0000000618157981 */ /* 0x000ea2000c1e1900 */
[----:B-1----:R-:W-:-:S05]  /*02c0*/  IMAD.WIDE.U32 R16, R5, 0x4, R14 ;  /* 0x0000000405107825 */ /* 0x002fca00078e000e */
[----:B------:R0:W2:Y:S02]  /*02d0*/  LDG.E R26, desc[UR6][R16.64] ;  /* 0x00000006101a7981 */ /* 0x0000a4000c1e1900 */
[----:B0-----:R-:W-:-:S04]  /*02e0*/  IMAD.WIDE.U32 R16, R7, 0x4, R14 ;  /* 0x0000000407107825 */ /* 0x001fc800078e000e */
[----:B---3--:R-:W-:Y:S01]  /*02f0*/  FADD R28, R27, R28 ;  /* 0x0000001c1b1c7221 */ /* 0x008fe20000000000 */
[----:B------:R-:W-:-:S05]  /*0300*/  IADD3 R27, PT, PT, R22, -0x1, RZ ;  /* 0xffffffff161b7810 */ /* 0x000fca0007ffe0ff */
[----:B------:R-:W-:-:S04]  /*0310*/  IMAD.WIDE.U32 R24, R27, 0x4, R12 ;  /* 0x000000041b187825 */ /* 0x000fc800078e000c */
[----:B------:R-:W-:Y:S01]  /*0320*/  FADD R23, R28, R23 ;  /* 0x000000171c177221 */ /* 0x000fe20000000000 */
[----:B------:R-:W3:Y:S01]  /*0330*/  LDG.E R27, desc[UR6][R24.64] ;  /* 0x00000006181b7981 */ /* 0x000ee2000c1e1900 */
[----:B------:R-:W-:-:S04]  /*0340*/  IMAD.WIDE.U32 R28, R22, 0x4, R12 ;  /* 0x00000004161c7825 */ /* 0x000fc800078e000c */
[----:B--2---:R-:W-:Y:S02]  /*0350*/  FADD R26, R21, R26 ;  /* 0x0000001a151a7221 */ /* 0x004fe40000000000 */
[----:B------:R-:W2:Y:S04]  /*0360*/  LDG.E R28, desc[UR6][R28.64] ;  /* 0x000000061c1c7981 */ /* 0x000ea8000c1e1900 */
[----:B------:R0:W3:Y:S02]  /*0370*/  LDG.E R24, desc[UR6][R16.64] ;  /* 0x0000000610187981 */ /* 0x0000e4000c1e1900 */
[----:B0-----:R-:W-:-:S05]  /*0380*/  IMAD.WIDE.U32 R16, R8, 0x4, R14 ;  /* 0x0000000408107825 */ /* 0x001fca00078e000e */
[----:B------:R0:W2:Y:S01]  /*0390*/  LDG.E R21, desc[UR6][R16.64] ;  /* 0x0000000610157981 */ /* 0x0000a2000c1e1900 */
[----:B------:R-:W-:Y:S01]  /*03a0*/  FADD R23, R23, R26 ;  /* 0x0000001a17177221 */ /* 0x000fe20000000000 */
[C---:B------:R-:W-:Y:S01]  /*03b0*/  IADD3 R25, PT, PT, R22.reuse, 0x2, RZ ;  /* 0x0000000216197810 */ /* 0x040fe20007ffe0ff */
[----:B0-----:R-:W-:Y:S01]  /*03c0*/  IMAD.WIDE.U32 R16, R9, 0x4, R14 ;  /* 0x0000000409107825 */ /* 0x001fe200078e000e */
[----:B------:R-:W-:-:S03]  /*03d0*/  IADD3 R29, PT, PT, R22, 0x3, RZ ;  /* 0x00000003161d7810 */ /* 0x000fc60007ffe0ff */
[----:B---3--:R-:W-:Y:S01]  /*03e0*/  FADD R26, R27, R24 ;  /* 0x000000181b1a7221 */ /* 0x008fe20000000000 */
[----:B------:R-:W-:-:S03]  /*03f0*/  IADD3 R27, PT, PT, R22, 0x1, RZ ;  /* 0x00000001161b7810 */ /* 0x000fc60007ffe0ff */
[----:B------:R-:W-:Y:S02]  /*0400*/  FADD R23, R23, R26 ;  /* 0x0000001a17177221 */ /* 0x000fe40000000000 */
[----:B------:R-:W-:-:S04]  /*0410*/  IMAD.WIDE.U32 R26, R27, 0x4, R12 ;  /* 0x000000041b1a7825 */ /* 0x000fc800078e000c */
[----:B------:R-:W-:Y:S02]  /*0420*/  IMAD.WIDE.U32 R24, R25, 0x4, R12 ;  /* 0x0000000419187825 */ /* 0x000fe400078e000c */
[----:B------:R0:W3:Y:S02]  /*0430*/  LDG.E R26, desc[UR6][R26.64] ;  /* 0x000000061a1a7981 */ /* 0x0000e4000c1e1900 */
[----:B--2---:R-:W-:Y:S02]  /*0440*/  FADD R28, R28, R21 ;  /* 0x000000151c1c7221 */ /* 0x004fe40000000000 */
[----:B------:R1:W2:Y:S04]  /*0450*/  LDG.E R24, desc[UR6][R24.64] ;  /* 0x0000000618187981 */ /* 0x0002a8000c1e1900 */
[----:B------:R4:W3:Y:S01]  /*0460*/  LDG.E R21, desc[UR6][R16.64] ;  /* 0x0000000610157981 */ /* 0x0008e2000c1e1900 */
[----:B0-----:R-:W-:Y:S01]  /*0470*/  IADD3 R27, PT, PT, R22, 0x4, RZ ;  /* 0x00000004161b7810 */ /* 0x001fe20007ffe0ff */
[----:B-1----:R-:W-:Y:S01]  /*0480*/  FADD R25, R23, R28 ;  /* 0x0000001c17197221 */ /* 0x002fe20000000000 */
[----:B----4-:R-:W-:-:S05]  /*0490*/  IMAD.WIDE.U32 R16, R10, 0x4, R14 ;  /* 0x000000040a107825 */ /* 0x010fca00078e000e */
[----:B------:R0:W2:Y:S02]  /*04a0*/  LDG.E R23, desc[UR6][R16.64] ;  /* 0x0000000610177981 */ /* 0x0000a4000c1e1900 */
[----:B0-----:R-:W-:-:S04]  /*04b0*/  IMAD.WIDE.U32 R16, R29, 0x4, R12 ;  /* 0x000000041d107825 */ /* 0x001fc800078e000c */
[----:B------:R-:W-:Y:S02]  /*04c0*/  IMAD.WIDE.U32 R12, R27, 0x4, R12 ;  /* 0x000000041b0c7825 */ /* 0x000fe400078e000c */
[----:B------:R-:W4:Y:S04]  /*04d0*/  LDG.E R16, desc[UR6][R16.64] ;  /* 0x0000000610107981 */ /* 0x000f28000c1e1900 */
[----:B------:R0:W5:Y:S02]  /*04e0*/  LDG.E R27, desc[UR6][R12.64] ;  /* 0x000000060c1b7981 */ /* 0x000164000c1e1900 */
[----:B0-----:R-:W-:-:S04]  /*04f0*/  IMAD.WIDE.U32 R12, R11, 0x4, R14 ;  /* 0x000000040b0c7825 */ /* 0x001fc800078e000e */
[----:B------:R-:W-:Y:S01]  /*0500*/  IMAD.WIDE.U32 R14, R18, 0x4, R14 ;  /* 0x00000004120e7825 */ /* 0x000fe200078e000e */
[----:B------:R-:W4:Y:S05]  /*0510*/  LDG.E R29, desc[UR6][R12.64] ;  /* 0x000000060c1d7981 */ /* 0x000f2a000c1e1900 */
[----:B------:R-:W5:Y:S01]  /*0520*/  LDG.E R14, desc[UR6][R14.64] ;  /* 0x000000060e0e7981 */ /* 0x000f62000c1e1900 */
[----:B------:R-:W-:-:S04]  /*0530*/  IADD3 R20, PT, PT, R20, 0x8, RZ ;  /* 0x0000000814147810 */ /* 0x000fc80007ffe0ff */
[----:B------:R-:W-:Y:S02]  /*0540*/  ISETP.NE.AND P1, PT, R20, RZ, PT ;  /* 0x000000ff1400720c */ /* 0x000fe40003f25270 */
[----:B------:R-:W-:Y:S02]  /*0550*/  IADD3 R22, PT, PT, R22, 0x8, RZ ;  /* 0x0000000816167810 */ /* 0x000fe40007ffe0ff */
[C---:B------:R-:W-:Y:S02]  /*0560*/  LEA R5, R0.reuse, R5, 0x3 ;  /* 0x0000000500057211 */ /* 0x040fe400078e18ff */
[C---:B------:R-:W-:Y:S02]  /*0570*/  LEA R7, R0.reuse, R7, 0x3 ;  /* 0x0000000700077211 */ /* 0x040fe400078e18ff */
[C---:B------:R-:W-:Y:S02]  /*0580*/  LEA R8, R0.reuse, R8, 0x3 ;  /* 0x0000000800087211 */ /* 0x040fe400078e18ff */
[----:B------:R-:W-:-:S02]  /*0590*/  LEA R9, R0, R9, 0x3 ;  /* 0x0000000900097211 */ /* 0x000fc400078e18ff */
[C---:B------:R-:W-:Y:S02]  /*05a0*/  LEA R10, R0.reuse, R10, 0x3 ;  /* 0x0000000a000a7211 */ /* 0x040fe400078e18ff */
[C---:B------:R-:W-:Y:S02]  /*05b0*/  LEA R11, R0.reuse, R11, 0x3 ;  /* 0x0000000b000b7211 */ /* 0x040fe400078e18ff */
[C---:B------:R-:W-:Y:S02]  /*05c0*/  LEA R18, R0.reuse, R18, 0x3 ;  /* 0x0000001200127211 */ /* 0x040fe400078e18ff */
[----:B------:R-:W-:Y:S01]  /*05d0*/  LEA R19, R0, R19, 0x3 ;  /* 0x0000001300137211 */ /* 0x000fe200078e18ff */
[----:B---3--:R-:W-:-:S04]  /*05e0*/  FADD R26, R26, R21 ;  /* 0x000000151a1a7221 */ /* 0x008fc80000000000 */
[----:B------:R-:W-:Y:S01]  /*05f0*/  FADD R25, R25, R26 ;  /* 0x0000001a19197221 */ /* 0x000fe20000000000 */
[----:B--2---:R-:W-:-:S04]  /*0600*/  FADD R24, R24, R23 ;  /* 0x0000001718187221 */ /* 0x004fc80000000000 */
[----:B------:R-:W-:Y:S01]  /*0610*/  FADD R24, R25, R24 ;  /* 0x0000001819187221 */ /* 0x000fe20000000000 */
[----:B----4-:R-:W-:-:S04]  /*0620*/  FADD R29, R16, R29 ;  /* 0x0000001d101d7221 */ /* 0x010fc80000000000 */
[----:B------:R-:W-:Y:S01]  /*0630*/  FADD R24, R24, R29 ;  /* 0x0000001d18187221 */ /* 0x000fe20000000000 */
[----:B-----5:R-:W-:-:S04]  /*0640*/  FADD R27, R27, R14 ;  /* 0x0000000e1b1b7221 */ /* 0x020fc80000000000 */
[----:B------:R-:W-:Y:S01]  /*0650*/  FADD R23, R24, R27 ;  /* 0x0000001b18177221 */ /* 0x000fe20000000000 */
[----:B------:R-:W-:Y:S06]  /*0660*/  @P1 BRA `(.L_x_1) ;  /* 0xfffffff800ec1947 */ /* 0x000fec000383ffff */
.L_x_0:
[----:B------:R-:W-:Y:S05]  /*0670*/  @!P0 BRA `(.L_x_2) ;  /* 0x0000000400208947 */ /* 0x000fea0003800000 */
[----:B------:R-:W-:Y:S02]  /*0680*/  ISETP.GE.U32.AND P0, PT, R4, 0x4, PT ;  /* 0x000000040400780c */ /* 0x000fe40003f06070 */
[----:B------:R-:W-:-:S04]  /*0690*/  LOP3.LUT R20, R0, 0x3, RZ, 0xc0, !PT ;  /* 0x0000000300147812 */ /* 0x000fc800078ec0ff */
[----:B------:R-:W-:-:S07]  /*06a0*/  ISETP.NE.AND P1, PT, R20, RZ, PT ;  /* 0x000000ff1400720c */ /* 0x000fce0003f25270 */
[----:B------:R-:W-:Y:S06]  /*06b0*/  @!P0 BRA `(.L_x_3) ;  /* 0x00000000008c8947 */ /* 0x000fec0003800000 */
[----:B------:R-:W1:Y:S01]  /*06c0*/  LDC.64 R4, c[0x0][0x388] ;  /* 0x0000e200ff047b82 */ /* 0x000e620000000a00 */
[-C--:B------:R-:W-:Y:S02]  /*06d0*/  IMAD R19, R6, R0.reuse, R3 ;  /* 0x0000000006137224 */ /* 0x080fe400078e0203 */
[----:B------:R-:W-:-:S03]  /*06e0*/  IMAD R11, R2, R0, R6 ;  /* 0x00000000020b7224 */ /* 0x000fc600078e0206 */
[-C--:B------:R-:W-:Y:S02]  /*06f0*/  IADD3 R13, PT, PT, R19, R0.reuse, RZ ;  /* 0x00000000130d7210 */ /* 0x080fe40007ffe0ff */
[----:B------:R-:W2:Y:S01]  /*0700*/  LDC.64 R8, c[0x0][0x380] ;  /* 0x0000e000ff087b82 */ /* 0x000ea20000000a00 */
[----:B------:R-:W-:Y:S02]  /*0710*/  IADD3 R17, PT, PT, R11, 0x1, RZ ;  /* 0x000000010b117810 */ /* 0x000fe40007ffe0ff */
[----:B------:R-:W-:Y:S02]  /*0720*/  IADD3 R27, PT, PT, R13, R0, RZ ;  /* 0x000000000d1b7210 */ /* 0x000fe40007ffe0ff */
[C---:B------:R-:W-:Y:S02]  /*0730*/  IADD3 R21, PT, PT, R11.reuse, 0x2, RZ ;  /* 0x000000020b157810 */ /* 0x040fe40007ffe0ff */
[----:B------:R-:W-:Y:S01]  /*0740*/  IADD3 R29, PT, PT, R11, 0x3, RZ ;  /* 0x000000030b1d7810 */ /* 0x000fe20007ffe0ff */
[----:B-1----:R-:W-:-:S04]  /*0750*/  IMAD.WIDE.U32 R18, R19, 0x4, R4 ;  /* 0x0000000413127825 */ /* 0x002fc800078e0004 */
[----:B------:R-:W-:Y:S02]  /*0760*/  IMAD.WIDE.U32 R14, R13, 0x4, R4 ;  /* 0x000000040d0e7825 */ /* 0x000fe400078e0004 */
[----:B0-----:R-:W3:Y:S02]  /*0770*/  LDG.E R18, desc[UR6][R18.64] ;  /* 0x0000000612127981 */ /* 0x001ee4000c1e1900 */
[--C-:B--2---:R-:W-:Y:S02]  /*0780*/  IMAD.WIDE.U32 R24, R11, 0x4, R8.reuse ;  /* 0x000000040b187825 */ /* 0x104fe400078e0008 */
[----:B------:R-:W2:Y:S02]  /*0790*/  LDG.E R15, desc[UR6][R14.64] ;  /* 0x000000060e0f7981 */ /* 0x000ea4000c1e1900 */
[----:B------:R-:W-:Y:S02]  /*07a0*/  IMAD.WIDE.U32 R16, R17, 0x4, R8 ;  /* 0x0000000411107825 */ /* 0x000fe400078e0008 */
[----:B------:R-:W3:Y:S02]  /*07b0*/  LDG.E R7, desc[UR6][R24.64] ;  /* 0x0000000618077981 */ /* 0x000ee4000c1e1900 */
[C---:B------:R-:W-:Y:S01]  /*07c0*/  IMAD.WIDE.U32 R12, R27.reuse, 0x4, R4 ;  /* 0x000000041b0c7825 */ /* 0x040fe200078e0004 */
[----:B------:R-:W-:Y:S01]  /*07d0*/  IADD3 R27, PT, PT, R27, R0, RZ ;  /* 0x000000001b1b7210 */ /* 0x000fe20007ffe0ff */
[----:B------:R-:W2:Y:S02]  /*07e0*/  LDG.E R16, desc[UR6][R16.64] ;  /* 0x0000000610107981 */ /* 0x000ea4000c1e1900 */
[----:B------:R-:W-:-:S02]  /*07f0*/  IMAD.WIDE.U32 R10, R21, 0x4, R8 ;  /* 0x00000004150a7825 */ /* 0x000fc400078e0008 */
[----:B------:R-:W4:Y:S02]  /*0800*/  LDG.E R13, desc[UR6][R12.64] ;  /* 0x000000060c0d7981 */ /* 0x000f24000c1e1900 */
[----:B------:R-:W-:Y:S02]  /*0810*/  IMAD.WIDE.U32 R8, R29, 0x4, R8 ;  /* 0x000000041d087825 */ /* 0x000fe400078e0008 */
[----:B------:R-:W4:Y:S02]  /*0820*/  LDG.E R10, desc[UR6][R10.64] ;  /* 0x000000060a0a7981 */ /* 0x000f24000c1e1900 */
[----:B------:R-:W-:Y:S02]  /*0830*/  IMAD.WIDE.U32 R4, R27, 0x4, R4 ;  /* 0x000000041b047825 */ /* 0x000fe400078e0004 */
[----:B------:R-:W5:Y:S04]  /*0840*/  LDG.E R8, desc[UR6][R8.64] ;  /* 0x0000000608087981 */ /* 0x000f68000c1e1900 */
[----:B------:R-:W5:Y:S01]  /*0850*/  LDG.E R5, desc[UR6][R4.64] ;  /* 0x0000000604057981 */ /* 0x000f62000c1e1900 */
[----:B------:R-:W-:Y:S01]  /*0860*/  IADD3 R6, PT, PT, R6, 0x4, RZ ;  /* 0x0000000406067810 */ /* 0x000fe20007ffe0ff */
[----:B---3--:R-:W-:-:S04]  /*0870*/  FADD R18, R7, R18 ;  /* 0x0000001207127221 */ /* 0x008fc80000000000 */
[----:B------:R-:W-:Y:S01]  /*0880*/  FADD R18, R23, R18 ;  /* 0x0000001217127221 */ /* 0x000fe20000000000 */
[----:B--2---:R-:W-:-:S04]  /*0890*/  FADD R15, R16, R15 ;  /* 0x0000000f100f7221 */ /* 0x004fc80000000000 */
[----:B------:R-:W-:Y:S01]  /*08a0*/  FADD R15, R18, R15 ;  /* 0x0000000f120f7221 */ /* 0x000fe20000000000 */
[----:B----4-:R-:W-:-:S04]  /*08b0*/  FADD R14, R10, R13 ;  /* 0x0000000d0a0e7221 */ /* 0x010fc80000000000 */
[----:B------:R-:W-:Y:S01]  /*08c0*/  FADD R14, R15, R14 ;  /* 0x0000000e0f0e7221 */ /* 0x000fe20000000000 */
[----:B-----5:R-:W-:-:S04]  /*08d0*/  FADD R23, R8, R5 ;  /* 0x0000000508177221 */ /* 0x020fc80000000000 */
[----:B------:R-:W-:-:S07]  /*08e0*/  FADD R23, R14, R23 ;  /* 0x000000170e177221 */ /* 0x000fce0000000000 */
.L_x_3:
[----:B------:R-:W-:Y:S05]  /*08f0*/  @!P1 BRA `(.L_x_2) ;  /* 0x0000000000809947 */ /* 0x000fea0003800000 */
[----:B------:R-:W1:Y:S01]  /*0900*/  LDC.64 R10, c[0x0][0x388] ;  /* 0x0000e200ff0a7b82 */ /* 0x000e620000000a00 */
[----:B------:R-:W-:Y:S02]  /*0910*/  ISETP.NE.AND P0, PT, R20, 0x1, PT ;  /* 0x000000011400780c */ /* 0x000fe40003f05270 */
[----:B------:R-:W-:-:S04]  /*0920*/  LOP3.LUT R7, R0, 0x1, RZ, 0xc0, !PT ;  /* 0x0000000100077812 */ /* 0x000fc800078ec0ff */
[----:B------:R-:W-:Y:S01]  /*0930*/  ISETP.NE.U32.AND P1, PT, R7, 0x1, PT ;  /* 0x000000010700780c */ /* 0x000fe20003f25070 */
[----:B------:R-:W2:Y:S06]  /*0940*/  LDC.64 R12, c[0x0][0x380] ;  /* 0x0000e000ff0c7b82 */ /* 0x000eac0000000a00 */
[-C--:B------:R-:W-:Y:S02]  /*0950*/  @P0 IMAD R7, R2, R0.reuse, R6 ;  /* 0x0000000002070224 */ /* 0x080fe400078e0206 */
[----:B------:R-:W3:Y:S01]  /*0960*/  LDC.64 R8, c[0x0][0x380] ;  /* 0x0000e000ff087b82 */ /* 0x000ee20000000a00 */
[C---:B------:R-:W-:Y:S01]  /*0970*/  @P0 IMAD R15, R6.reuse, R0, R3 ;  /* 0x00000000060f0224 */ /* 0x040fe200078e0203 */
[----:B------:R-:W-:-:S02]  /*0980*/  @P0 IADD3 R6, PT, PT, R6, 0x2, RZ ;  /* 0x0000000206060810 */ /* 0x000fc40007ffe0ff */
[----:B------:R-:W-:Y:S02]  /*0990*/  @P0 IADD3 R19, PT, PT, R7, 0x1, RZ ;  /* 0x0000000107130810 */ /* 0x000fe40007ffe0ff */
[C---:B------:R-:W-:Y:S02]  /*09a0*/  @P0 IADD3 R21, PT, PT, R15.reuse, R0, RZ ;  /* 0x000000000f150210 */ /* 0x040fe40007ffe0ff */
[----:B------:R-:W4:Y:S01]  /*09b0*/  LDC.64 R4, c[0x0][0x388] ;  /* 0x0000e200ff047b82 */ /* 0x000f220000000a00 */
[----:B-1----:R-:W-:-:S04]  /*09c0*/  @P0 IMAD.WIDE.U32 R14, R15, 0x4, R10 ;  /* 0x000000040f0e0825 */ /* 0x002fc800078e000a */
[----:B------:R-:W-:Y:S02]  /*09d0*/  @P0 IMAD.WIDE.U32 R10, R21, 0x4, R10 ;  /* 0x00000004150a0825 */ /* 0x000fe400078e000a */
[----:B0-----:R-:W5:Y:S02]  /*09e0*/  @P0 LDG.E R14, desc[UR6][R14.64] ;  /* 0x000000060e0e0981 */ /* 0x001f64000c1e1900 */
[--C-:B--2---:R-:W-:Y:S02]  /*09f0*/  @P0 IMAD.WIDE.U32 R16, R7, 0x4, R12.reuse ;  /* 0x0000000407100825 */ /* 0x104fe400078e000c */
[----:B------:R-:W2:Y:S02]  /*0a00*/  @P0 LDG.E R11, desc[UR6][R10.64] ;  /* 0x000000060a0b0981 */ /* 0x000ea4000c1e1900 */
[----:B------:R-:W-:Y:S02]  /*0a10*/  @P0 IMAD.WIDE.U32 R12, R19, 0x4, R12 ;  /* 0x00000004130c0825 */ /* 0x000fe400078e000c */
[----:B------:R-:W5:Y:S02]  /*0a20*/  @P0 LDG.E R7, desc[UR6][R16.64] ;  /* 0x0000000610070981 */ /* 0x000f64000c1e1900 */
[----:B------:R-:W-:-:S02]  /*0a30*/  @!P1 IMAD R19, R2, R0, R6 ;  /* 0x0000000002139224 */ /* 0x000fc400078e0206 */
[----:B------:R-:W-:Y:S01]  /*0a40*/  @!P1 IMAD R21, R6, R0, R3 ;  /* 0x0000000006159224 */ /* 0x000fe200078e0203 */
[----:B------:R-:W2:Y:S01]  /*0a50*/  @P0 LDG.E R12, desc[UR6][R12.64] ;  /* 0x000000060c0c0981 */ /* 0x000ea2000c1e1900 */
[----:B---3--:R-:W-:-:S04]  /*0a60*/  @!P1 IMAD.WIDE.U32 R8, R19, 0x4, R8 ;  /* 0x0000000413089825 */ /* 0x008fc800078e0008 */
[----:B----4-:R-:W-:Y:S02]  /*0a70*/  @!P1 IMAD.WIDE.U32 R4, R21, 0x4, R4 ;  /* 0x0000000415049825 */ /* 0x010fe400078e0004 */
[----:B------:R-:W3:Y:S04]  /*0a80*/  @!P1 LDG.E R8, desc[UR6][R8.64] ;  /* 0x0000000608089981 */ /* 0x000ee8000c1e1900 */
[----:B------:R-:W3:Y:S01]  /*0a90*/  @!P1 LDG.E R5, desc[UR6][R4.64] ;  /* 0x0000000604059981 */ /* 0x000ee2000c1e1900 */
[----:B-----5:R-:W-:-:S04]  /*0aa0*/  @P0 FADD R6, R7, R14 ;  /* 0x0000000e07060221 */ /* 0x020fc80000000000 */
[----:B------:R-:W-:Y:S01]  /*0ab0*/  @P0 FADD R6, R23, R6 ;  /* 0x0000000617060221 */ /* 0x000fe20000000000 */
[----:B--2---:R-:W-:-:S04]  /*0ac0*/  @P0 FADD R7, R12, R11 ;  /* 0x0000000b0c070221 */ /* 0x004fc80000000000 */
[----:B------:R-:W-:Y:S01]  /*0ad0*/  @P0 FADD R23, R6, R7 ;  /* 0x0000000706170221 */ /* 0x000fe20000000000 */
[----:B---3--:R-:W-:-:S04]  /*0ae0*/  @!P1 FADD R6, R8, R5 ;  /* 0x0000000508069221 */ /* 0x008fc80000000000 */
[----:B------:R-:W-:-:S07]  /*0af0*/  @!P1 FADD R23, R23, R6 ;  /* 0x0000000617179221 */ /* 0x000fce0000000000 */
.L_x_2:
[----:B------:R-:W1:Y:S01]  /*0b00*/  LDC.64 R4, c[0x0][0x390] ;  /* 0x0000e400ff047b82 */ /* 0x000e620000000a00 */
[----:B------:R-:W-:-:S04]  /*0b10*/  IMAD R3, R2, R0, R3 ;  /* 0x0000000002037224 */ /* 0x000fc800078e0203 */
[----:B-1----:R-:W-:-:S05]  /*0b20*/  IMAD.WIDE.U32 R2, R3, 0x4, R4 ;  /* 0x0000000403027825 */ /* 0x002fca00078e0004 */
[----:B0-----:R-:W-:Y:S01]  /*0b30*/  STG.E desc[UR6][R2.64], R23 ;  /* 0x0000001702007986 */ /* 0x001fe2000c101906 */
[----:B------:R-:W-:Y:S05]  /*0b40*/  EXIT ;  /* 0x000000000000794d */ /* 0x000fea0003800000 */
.L_x_4:
[----:B------:R-:W-:-:S00]  /*0b50*/  BRA `(.L_x_4) ;  /* 0xfffffffc00fc7947 */ /* 0x000fc0000383ffff */
[----:B------:R-:W-:-:S00]  /*0b60*/  NOP ;  /* 0x0000000000007918 */ /* 0x000fc00000000000 */
        /* <DEDUP_REMOVED lines=9> */
.L_x_5:


//--------------------- .nv.shared.reserved.0     --------------------------
	.section	.nv.shared.reserved.0,"aw",@nobits
	.weak		__nv_reservedSMEM_offset_0_alias
	.size		__nv_reservedSMEM_offset_0_alias, 0, 64
	.other		__nv_reservedSMEM_offset_0_alias,@"STO_CUDA_RESERVED_SHARED STV_DEFAULT"
__nv_reservedSMEM_offset_0_alias:
	.zero		0
	.zero		64


//--------------------- .nv.constant0._Z9mm_kernelPfS_S_j --------------------------
	.section	.nv.constant0._Z9mm_kernelPfS_S_j,"a",@progbits
	.sectionflags	@""
	.align	4
.nv.constant0._Z9mm_kernelPfS_S_j:
	.zero		924


//--------------------- SYMBOLS --------------------------

	.type		.nv.reservedSmem.offset0,@object
	.size		.nv.reservedSmem.offset0,0x4
